	.headerflags	@"EF_CUDA_TEXMODE_UNIFIED EF_CUDA_64BIT_ADDRESS EF_CUDA_ACCELERATORS EF_CUDA_SM90 EF_CUDA_VIRTUAL_SM(EF_CUDA_SM90)"
	.elftype	@"ET_EXEC"


//--------------------- .nv.info                  --------------------------
	.section	.nv.info,"",@"SHT_CUDA_INFO"
	.align	4


	//----- nvinfo : EIATTR_REGCOUNT
	.align		4
        /*0000*/ 	.byte	0x04, 0x2f
        /*0002*/ 	.short	(.L_3 - .L_2)
	.align		4
.L_2:
        /*0004*/ 	.word	index@(triton_poi_fused__native_batch_norm_legit_no_training_relu_1)
        /*0008*/ 	.word	0x00000012


	//----- nvinfo : EIATTR_MIN_STACK_SIZE
	.align		4
.L_3:
        /*000c*/ 	.byte	0x04, 0x12
        /*000e*/ 	.short	(.L_5 - .L_4)
	.align		4
.L_4:
        /*0010*/ 	.word	index@(triton_poi_fused__native_batch_norm_legit_no_training_relu_1)
        /*0014*/ 	.word	0x00000000


	//----- nvinfo : EIATTR_FRAME_SIZE
	.align		4
.L_5:
        /*0018*/ 	.byte	0x04, 0x11
        /*001a*/ 	.short	(.L_7 - .L_6)
	.align		4
.L_6:
        /*001c*/ 	.word	index@(triton_poi_fused__native_batch_norm_legit_no_training_relu_1)
        /*0020*/ 	.word	0x00000000


	//----- nvinfo : EIATTR_MIN_STACK_SIZE
	.align		4
.L_7:
        /*0024*/ 	.byte	0x04, 0x12
        /*0026*/ 	.short	(.L_9 - .L_8)
	.align		4
.L_8:
        /*0028*/ 	.word	index@(triton_poi_fused__native_batch_norm_legit_no_training_relu_1)
        /*002c*/ 	.word	0x00000000
.L_9:


//--------------------- .nv.info.triton_poi_fused__native_batch_norm_legit_no_training_relu_1 --------------------------
	.section	.nv.info.triton_poi_fused__native_batch_norm_legit_no_training_relu_1,"",@"SHT_CUDA_INFO"
	.sectionflags	@""
	.align	4


	//----- nvinfo : EIATTR_CUDA_API_VERSION
	.align		4
        /*0000*/ 	.byte	0x04, 0x37
        /*0002*/ 	.short	(.L_11 - .L_10)
.L_10:
        /*0004*/ 	.word	0x0000007c


	//----- nvinfo : EIATTR_KPARAM_INFO
	.align		4
.L_11:
        /*0008*/ 	.byte	0x04, 0x17
        /*000a*/ 	.short	(.L_13 - .L_12)
.L_12:
        /*000c*/ 	.word	0x00000000
        /*0010*/ 	.short	0x0006
        /*0012*/ 	.short	0x0030
        /*0014*/ 	.byte	0x00, 0xf0, 0x11, 0x00


	//----- nvinfo : EIATTR_KPARAM_INFO
	.align		4
.L_13:
        /*0018*/ 	.byte	0x04, 0x17
        /*001a*/ 	.short	(.L_15 - .L_14)
.L_14:
        /*001c*/ 	.word	0x00000000
        /*0020*/ 	.short	0x0005
        /*0022*/ 	.short	0x0028
        /*0024*/ 	.byte	0x00, 0xf4, 0x21, 0x00


	//----- nvinfo : EIATTR_KPARAM_INFO
	.align		4
.L_15:
        /*0028*/ 	.byte	0x04, 0x17
        /*002a*/ 	.short	(.L_17 - .L_16)
.L_16:
        /*002c*/ 	.word	0x00000000
        /*0030*/ 	.short	0x0004
        /*0032*/ 	.short	0x0020
        /*0034*/ 	.byte	0x00, 0xf4, 0x21, 0x00


	//----- nvinfo : EIATTR_KPARAM_INFO
	.align		4
.L_17:
        /*0038*/ 	.byte	0x04, 0x17
        /*003a*/ 	.short	(.L_19 - .L_18)
.L_18:
        /*003c*/ 	.word	0x00000000
        /*0040*/ 	.short	0x0003
        /*0042*/ 	.short	0x0018
        /*0044*/ 	.byte	0x00, 0xf4, 0x21, 0x00


	//----- nvinfo : EIATTR_KPARAM_INFO
	.align		4
.L_19:
        /*0048*/ 	.byte	0x04, 0x17
        /*004a*/ 	.short	(.L_21 - .L_20)
.L_20:
        /*004c*/ 	.word	0x00000000
        /*0050*/ 	.short	0x0002
        /*0052*/ 	.short	0x0010
        /*0054*/ 	.byte	0x00, 0xf4, 0x21, 0x00


	//----- nvinfo : EIATTR_KPARAM_INFO
	.align		4
.L_21:
        /*0058*/ 	.byte	0x04, 0x17
        /*005a*/ 	.short	(.L_23 - .L_22)
.L_22:
        /*005c*/ 	.word	0x00000000
        /*0060*/ 	.short	0x0001
        /*0062*/ 	.short	0x0008
        /*0064*/ 	.byte	0x00, 0xf4, 0x21, 0x00


	//----- nvinfo : EIATTR_KPARAM_INFO
	.align		4
.L_23:
        /*0068*/ 	.byte	0x04, 0x17
        /*006a*/ 	.short	(.L_25 - .L_24)
.L_24:
        /*006c*/ 	.word	0x00000000
        /*0070*/ 	.short	0x0000
        /*0072*/ 	.short	0x0000
        /*0074*/ 	.byte	0x00, 0xf4, 0x21, 0x00


	//----- nvinfo : EIATTR_SPARSE_MMA_MASK
	.align		4
.L_25:
        /*0078*/ 	.byte	0x03, 0x50
        /*007a*/ 	.short	0x0000


	//----- nvinfo : EIATTR_MAXREG_COUNT
	.align		4
        /*007c*/ 	.byte	0x03, 0x1b
        /*007e*/ 	.short	0x00ff


	//----- nvinfo : EIATTR_EXIT_INSTR_OFFSETS
	.align		4
        /*0080*/ 	.byte	0x04, 0x1c
        /*0082*/ 	.short	(.L_27 - .L_26)


	//   ....[0]....
.L_26:
        /*0084*/ 	.word	0x000003d0


	//----- nvinfo : EIATTR_REQNTID
	.align		4
.L_27:
        /*0088*/ 	.byte	0x04, 0x10
        /*008a*/ 	.short	(.L_29 - .L_28)
.L_28:
        /*008c*/ 	.word	0x00000080
        /*0090*/ 	.word	0x00000001
        /*0094*/ 	.word	0x00000001


	//----- nvinfo : EIATTR_CBANK_PARAM_SIZE
	.align		4
.L_29:
        /*0098*/ 	.byte	0x03, 0x19
        /*009a*/ 	.short	0x0034


	//----- nvinfo : EIATTR_PARAM_CBANK
	.align		4
        /*009c*/ 	.byte	0x04, 0x0a
        /*009e*/ 	.short	(.L_31 - .L_30)
	.align		4
.L_30:
        /*00a0*/ 	.word	index@(.nv.constant0.triton_poi_fused__native_batch_norm_legit_no_training_relu_1)
        /*00a4*/ 	.short	0x0210
        /*00a6*/ 	.short	0x0034


	//----- nvinfo : EIATTR_SW_WAR
	.align		4
.L_31:
        /*00a8*/ 	.byte	0x04, 0x36
        /*00aa*/ 	.short	(.L_33 - .L_32)
.L_32:
        /*00ac*/ 	.word	0x00000008
.L_33:


//--------------------- .nv.callgraph             --------------------------
	.section	.nv.callgraph,"",@"SHT_CUDA_CALLGRAPH"
	.align	4
	.sectionentsize	8
	.align		4
        /*0000*/ 	.word	0x00000000
	.align		4
        /*0004*/ 	.word	0xffffffff
	.align		4
        /*0008*/ 	.word	0x00000000
	.align		4
        /*000c*/ 	.word	0xfffffffe
	.align		4
        /*0010*/ 	.word	0x00000000
	.align		4
        /*0014*/ 	.word	0xfffffffd
	.align		4
        /*0018*/ 	.word	0x00000000
	.align		4
        /*001c*/ 	.word	0xfffffffc


//--------------------- .nv.constant4             --------------------------
	.section	.nv.constant4,"a",@progbits
	.align	8
	.align		8
.nv.constant4:
        /*0000*/ 	.dword	_$_str
	.align		8
        /*0008*/ 	.dword	_$_str_$_2


//--------------------- .text.triton_poi_fused__native_batch_norm_legit_no_training_relu_1 --------------------------
	.section	.text.triton_poi_fused__native_batch_norm_legit_no_training_relu_1,"ax",@progbits
	.align	128
        .global         triton_poi_fused__native_batch_norm_legit_no_training_relu_1
        .type           triton_poi_fused__native_batch_norm_legit_no_training_relu_1,@function
        .size           triton_poi_fused__native_batch_norm_legit_no_training_relu_1,(.L_x_1 - triton_poi_fused__native_batch_norm_legit_no_training_relu_1)
        .other          triton_poi_fused__native_batch_norm_legit_no_training_relu_1,@"STO_CUDA_ENTRY STV_DEFAULT"
triton_poi_fused__native_batch_norm_legit_no_training_relu_1:
.text.triton_poi_fused__native_batch_norm_legit_no_training_relu_1:
[----:B------:R-:W-:Y:S01]  /*0000*/  LDC R1, c[0x0][0x28] ;  /* 0x00000a00ff017b82 */ /* 0x000fe20000000800 */
[----:B------:R-:W1:Y:S07]  /*0010*/  S2R R0, SR_TID.X ;  /* 0x0000000000007919 */ /* 0x000e6e0000002100 */
[----:B------:R-:W2:Y:S01]  /*0020*/  LDC.64 R2, c[0x0][0x220] ;  /* 0x00008800ff027b82 */ /* 0x000ea20000000a00 */
[----:B------:R-:W-:Y:S01]  /*0030*/  ULDC.64 UR4, c[0x0][0x208] ;  /* 0x0000820000047ab9 */ /* 0x000fe20000000a00 */
[----:B------:R-:W3:Y:S06]  /*0040*/  S2R R7, SR_CTAID.X ;  /* 0x0000000000077919 */ /* 0x000eec0000002500 */
[----:B------:R-:W4:Y:S08]  /*0050*/  LDC.64 R8, c[0x0][0x228] ;  /* 0x00008a00ff087b82 */ /* 0x000f300000000a00 */
[----:B------:R-:W5:Y:S01]  /*0060*/  LDC.64 R10, c[0x0][0x230] ;  /* 0x00008c00ff0a7b82 */ /* 0x000f620000000a00 */
[----:B-1----:R-:W-:-:S02]  /*0070*/  SHF.L.U32 R0, R0, 0x1, RZ ;  /* 0x0000000100007819 */ /* 0x002fc400000006ff */
[----:B---3--:R-:W-:Y:S02]  /*0080*/  SHF.R.S32.HI R5, RZ, 0x17, R7 ;  /* 0x00000017ff057819 */ /* 0x008fe40000011407 */
[----:B------:R-:W-:Y:S02]  /*0090*/  LOP3.LUT R0, R0, 0xfe, RZ, 0xc0, !PT ;  /* 0x000000fe00007812 */ /* 0x000fe400078ec0ff */
[----:B------:R-:W-:Y:S02]  /*00a0*/  SGXT R5, R5, 0x1 ;  /* 0x000000010505781a */ /* 0x000fe40000000200 */
[----:B------:R-:W-:Y:S02]  /*00b0*/  LEA R0, R7, R0, 0x8 ;  /* 0x0000000007007211 */ /* 0x000fe400078e40ff */
[----:B------:R-:W1:Y:S02]  /*00c0*/  LDC.64 R6, c[0x0][0x218] ;  /* 0x00008600ff067b82 */ /* 0x000e640000000a00 */
[----:B------:R-:W-:-:S04]  /*00d0*/  LEA.HI R5, R5, R0, RZ, 0x8 ;  /* 0x0000000005057211 */ /* 0x000fc800078f40ff */
[----:B------:R-:W-:-:S04]  /*00e0*/  LOP3.LUT R5, R5, 0xffffff00, RZ, 0xc0, !PT ;  /* 0xffffff0005057812 */ /* 0x000fc800078ec0ff */
[----:B------:R-:W-:Y:S02]  /*00f0*/  IADD3 R13, R0, -R5, RZ ;  /* 0x80000005000d7210 */ /* 0x000fe40007ffe0ff */
[----:B------:R-:W3:Y:S03]  /*0100*/  LDC.64 R4, c[0x0][0x210] ;  /* 0x00008400ff047b82 */ /* 0x000ee60000000a00 */
[----:B--2---:R-:W-:-:S06]  /*0110*/  IMAD.WIDE R2, R13, 0x4, R2 ;  /* 0x000000040d027825 */ /* 0x004fcc00078e0202 */
[----:B------:R-:W2:Y:S01]  /*0120*/  LDG.E.EL.64 R2, desc[UR4][R2.64] ;  /* 0x0000000402027981 */ /* 0x000ea2000c2e1b00 */
[----:B-1----:R-:W-:-:S04]  /*0130*/  IMAD.WIDE R6, R13, 0x4, R6 ;  /* 0x000000040d067825 */ /* 0x002fc800078e0206 */
[C---:B----4-:R-:W-:Y:S02]  /*0140*/  IMAD.WIDE R8, R13.reuse, 0x4, R8 ;  /* 0x000000040d087825 */ /* 0x050fe400078e0208 */
[----:B------:R-:W4:Y:S02]  /*0150*/  LDG.E.EL.64 R6, desc[UR4][R6.64] ;  /* 0x0000000406067981 */ /* 0x000f24000c2e1b00 */
[----:B-----5:R-:W-:Y:S02]  /*0160*/  IMAD.WIDE R10, R13, 0x4, R10 ;  /* 0x000000040d0a7825 */ /* 0x020fe400078e020a */
[----:B------:R-:W5:Y:S02]  /*0170*/  LDG.E.EL.64 R8, desc[UR4][R8.64] ;  /* 0x0000000408087981 */ /* 0x000f64000c2e1b00 */
[----:B---3--:R-:W-:Y:S02]  /*0180*/  IMAD.WIDE R4, R0, 0x4, R4 ;  /* 0x0000000400047825 */ /* 0x008fe400078e0204 */
[----:B------:R-:W5:Y:S04]  /*0190*/  LDG.E.EL.64 R10, desc[UR4][R10.64] ;  /* 0x000000040a0a7981 */ /* 0x000f68000c2e1b00 */
[----:B------:R-:W4:Y:S01]  /*01a0*/  LDG.E.64 R4, desc[UR4][R4.64] ;  /* 0x0000000404047981 */ /* 0x000f22000c1e1b00 */
[----:B------:R-:W-:Y:S01]  /*01b0*/  HFMA2.MMA R14, -RZ, RZ, 1.625, 0 ;  /* 0x3e800000ff0e7435 */ /* 0x000fe200000001ff */
[----:B--2---:R-:W-:Y:S01]  /*01c0*/  FADD R2, R2, 9.9999997473787516356e-06 ;  /* 0x3727c5ac02027421 */ /* 0x004fe20000000000 */
[----:B------:R-:W-:-:S03]  /*01d0*/  FADD R3, R3, 9.9999997473787516356e-06 ;  /* 0x3727c5ac03037421 */ /* 0x000fc60000000000 */
[----:B------:R-:W1:Y:S08]  /*01e0*/  MUFU.SQRT R12, R2 ;  /* 0x00000002000c7308 */ /* 0x000e700000002000 */
[----:B------:R2:W3:Y:S01]  /*01f0*/  MUFU.SQRT R13, R3 ;  /* 0x00000003000d7308 */ /* 0x0004e20000002000 */
[C---:B-1----:R-:W-:Y:S02]  /*0200*/  FSETP.GT.AND P0, PT, R12.reuse, 8.50705917302346158658e+37, PT ;  /* 0x7e8000000c00780b */ /* 0x042fe40003f04000 */
[----:B------:R-:W-:Y:S01]  /*0210*/  FSETP.GEU.AND P2, PT, R12, 1.175494350822287508e-38, PT ;  /* 0x008000000c00780b */ /* 0x000fe20003f4e000 */
[----:B--2---:R-:W1:Y:S01]  /*0220*/  LDC.64 R2, c[0x0][0x238] ;  /* 0x00008e00ff027b82 */ /* 0x004e620000000a00 */
[----:B---3--:R-:W-:-:S02]  /*0230*/  FSETP.GT.AND P1, PT, R13, 8.50705917302346158658e+37, PT ;  /* 0x7e8000000d00780b */ /* 0x008fc40003f24000 */
[----:B------:R-:W-:-:S07]  /*0240*/  FSETP.GEU.AND P3, PT, R13, 1.175494350822287508e-38, PT ;  /* 0x008000000d00780b */ /* 0x000fce0003f6e000 */
[----:B------:R-:W-:-:S04]  /*0250*/  @P0 FMUL R12, R12, 0.25 ;  /* 0x3e8000000c0c0820 */ /* 0x000fc80000400000 */
[----:B------:R-:W-:Y:S01]  /*0260*/  @!P2 FMUL R12, R12, 16777216 ;  /* 0x4b8000000c0ca820 */ /* 0x000fe20000400000 */
[----:B------:R-:W-:-:S04]  /*0270*/  @P1 FMUL R13, R13, 0.25 ;  /* 0x3e8000000d0d1820 */ /* 0x000fc80000400000 */
[----:B------:R-:W-:Y:S01]  /*0280*/  @!P3 FMUL R13, R13, 16777216 ;  /* 0x4b8000000d0db820 */ /* 0x000fe20000400000 */
[----:B------:R-:W2:Y:S01]  /*0290*/  MUFU.RCP R12, R12 ;  /* 0x0000000c000c7308 */ /* 0x000ea20000001000 */
[----:B------:R-:W-:-:S07]  /*02a0*/  FSEL R15, R14, 1, P0 ;  /* 0x3f8000000e0f7808 */ /* 0x000fce0000000000 */
[----:B------:R-:W3:Y:S01]  /*02b0*/  MUFU.RCP R13, R13 ;  /* 0x0000000d000d7308 */ /* 0x000ee20000001000 */
[----:B------:R-:W-:Y:S01]  /*02c0*/  FSEL R14, R14, 1, P1 ;  /* 0x3f8000000e0e7808 */ /* 0x000fe20000800000 */
[----:B------:R-:W-:-:S04]  /*02d0*/  @!P2 FMUL R15, R15, 16777216 ;  /* 0x4b8000000f0fa820 */ /* 0x000fc80000400000 */
[----:B------:R-:W-:Y:S01]  /*02e0*/  @!P3 FMUL R14, R14, 16777216 ;  /* 0x4b8000000e0eb820 */ /* 0x000fe20000400000 */
[----:B----4-:R-:W-:Y:S01]  /*02f0*/  FADD R5, R5, -R7 ;  /* 0x8000000705057221 */ /* 0x010fe20000000000 */
[----:B------:R-:W-:Y:S01]  /*0300*/  FADD R4, R4, -R6 ;  /* 0x8000000604047221 */ /* 0x000fe20000000000 */
[----:B--2---:R-:W-:Y:S01]  /*0310*/  FMUL R15, R12, R15 ;  /* 0x0000000f0c0f7220 */ /* 0x004fe20000400000 */
[----:B---3--:R-:W-:-:S03]  /*0320*/  FMUL R14, R13, R14 ;  /* 0x0000000e0d0e7220 */ /* 0x008fc60000400000 */
[----:B------:R-:W-:Y:S01]  /*0330*/  FMUL R15, R4, R15 ;  /* 0x0000000f040f7220 */ /* 0x000fe20000400000 */
[----:B------:R-:W-:-:S03]  /*0340*/  FMUL R14, R5, R14 ;  /* 0x0000000e050e7220 */ /* 0x000fc60000400000 */
[----:B-----5:R-:W-:Y:S01]  /*0350*/  FFMA R8, R8, R15, R10 ;  /* 0x0000000f08087223 */ /* 0x020fe2000000000a */
[----:B------:R-:W-:-:S04]  /*0360*/  FFMA R9, R9, R14, R11 ;  /* 0x0000000e09097223 */ /* 0x000fc8000000000b */
[----:B------:R-:W-:Y:S02]  /*0370*/  FSETP.GEU.AND P0, PT, R8, RZ, PT ;  /* 0x000000ff0800720b */ /* 0x000fe40003f0e000 */
[C---:B------:R-:W-:Y:S01]  /*0380*/  FSETP.GEU.AND P1, PT, R9.reuse, RZ, PT ;  /* 0x000000ff0900720b */ /* 0x040fe20003f2e000 */
[----:B-1----:R-:W-:Y:S01]  /*0390*/  IMAD.WIDE R2, R0, 0x4, R2 ;  /* 0x0000000400027825 */ /* 0x002fe200078e0202 */
[----:B------:R-:W-:Y:S02]  /*03a0*/  FSEL R8, R8, RZ, P0 ;  /* 0x000000ff08087208 */ /* 0x000fe40000000000 */
[----:B------:R-:W-:-:S05]  /*03b0*/  FSEL R9, R9, RZ, P1 ;  /* 0x000000ff09097208 */ /* 0x000fca0000800000 */
[----:B------:R-:W-:Y:S01]  /*03c0*/  STG.E.64 desc[UR4][R2.64], R8 ;  /* 0x0000000802007986 */ /* 0x000fe2000c101b04 */
[----:B------:R-:W-:Y:S05]  /*03d0*/  EXIT ;  /* 0x000000000000794d */ /* 0x000fea0003800000 */
.L_x_0:
[----:B------:R-:W-:-:S00]  /*03e0*/  BRA `(.L_x_0) ;  /* 0xfffffffc00fc7947 */ /* 0x000fc0000383ffff */
[----:B------:R-:W-:-:S00]  /*03f0*/  NOP ;  /* 0x0000000000007918 */ /* 0x000fc00000000000 */
        /* <DEDUP_REMOVED lines=8> */
.L_x_1:


//--------------------- .nv.global.init           --------------------------
	.section	.nv.global.init,"aw",@progbits
.nv.global.init:
	.type		_$_str,@object
	.size		_$_str,(_$_str_$_2 - _$_str)
_$_str:
        /*0000*/ 	.byte	0x5f, 0x5f, 0x43, 0x55, 0x44, 0x41, 0x5f, 0x46, 0x54, 0x5a, 0x00
	.type		_$_str_$_2,@object
	.size		_$_str_$_2,(.L_1 - _$_str_$_2)
_$_str_$_2:
        /*000b*/ 	.byte	0x5f, 0x5f, 0x43, 0x55, 0x44, 0x41, 0x5f, 0x50, 0x52, 0x45, 0x43, 0x5f, 0x53, 0x51, 0x52, 0x54
        /*001b*/ 	.byte	0x00
.L_1:


//--------------------- .nv.constant0.triton_poi_fused__native_batch_norm_legit_no_training_relu_1 --------------------------
	.section	.nv.constant0.triton_poi_fused__native_batch_norm_legit_no_training_relu_1,"a",@progbits
	.sectionflags	@""
	.align	4
.nv.constant0.triton_poi_fused__native_batch_norm_legit_no_training_relu_1:
	.zero		580
